	.headerflags	@"EF_CUDA_TEXMODE_UNIFIED EF_CUDA_64BIT_ADDRESS EF_CUDA_ACCELERATORS EF_CUDA_SM90 EF_CUDA_VIRTUAL_SM(EF_CUDA_SM90)"
	.elftype	@"ET_EXEC"


//--------------------- .nv.info                  --------------------------
	.section	.nv.info,"",@"SHT_CUDA_INFO"
	.align	4


	//----- nvinfo : EIATTR_REGCOUNT
	.align		4
        /*0000*/ 	.byte	0x04, 0x2f
        /*0002*/ 	.short	(.L_1 - .L_0)
	.align		4
.L_0:
        /*0004*/ 	.word	index@(triton_poi_fused_max_pool2d_with_indices_5)
        /*0008*/ 	.word	0x00000012


	//----- nvinfo : EIATTR_MIN_STACK_SIZE
	.align		4
.L_1:
        /*000c*/ 	.byte	0x04, 0x12
        /*000e*/ 	.short	(.L_3 - .L_2)
	.align		4
.L_2:
        /*0010*/ 	.word	index@(triton_poi_fused_max_pool2d_with_indices_5)
        /*0014*/ 	.word	0x00000000


	//----- nvinfo : EIATTR_FRAME_SIZE
	.align		4
.L_3:
        /*0018*/ 	.byte	0x04, 0x11
        /*001a*/ 	.short	(.L_5 - .L_4)
	.align		4
.L_4:
        /*001c*/ 	.word	index@(triton_poi_fused_max_pool2d_with_indices_5)
        /*0020*/ 	.word	0x00000000


	//----- nvinfo : EIATTR_MIN_STACK_SIZE
	.align		4
.L_5:
        /*0024*/ 	.byte	0x04, 0x12
        /*0026*/ 	.short	(.L_7 - .L_6)
	.align		4
.L_6:
        /*0028*/ 	.word	index@(triton_poi_fused_max_pool2d_with_indices_5)
        /*002c*/ 	.word	0x00000000
.L_7:


//--------------------- .nv.info.triton_poi_fused_max_pool2d_with_indices_5 --------------------------
	.section	.nv.info.triton_poi_fused_max_pool2d_with_indices_5,"",@"SHT_CUDA_INFO"
	.sectionflags	@""
	.align	4


	//----- nvinfo : EIATTR_CUDA_API_VERSION
	.align		4
        /*0000*/ 	.byte	0x04, 0x37
        /*0002*/ 	.short	(.L_9 - .L_8)
.L_8:
        /*0004*/ 	.word	0x0000007c


	//----- nvinfo : EIATTR_KPARAM_INFO
	.align		4
.L_9:
        /*0008*/ 	.byte	0x04, 0x17
        /*000a*/ 	.short	(.L_11 - .L_10)
.L_10:
        /*000c*/ 	.word	0x00000000
        /*0010*/ 	.short	0x0003
        /*0012*/ 	.short	0x0018
        /*0014*/ 	.byte	0x00, 0xf0, 0x11, 0x00


	//----- nvinfo : EIATTR_KPARAM_INFO
	.align		4
.L_11:
        /*0018*/ 	.byte	0x04, 0x17
        /*001a*/ 	.short	(.L_13 - .L_12)
.L_12:
        /*001c*/ 	.word	0x00000000
        /*0020*/ 	.short	0x0002
        /*0022*/ 	.short	0x0010
        /*0024*/ 	.byte	0x00, 0xf4, 0x21, 0x00


	//----- nvinfo : EIATTR_KPARAM_INFO
	.align		4
.L_13:
        /*0028*/ 	.byte	0x04, 0x17
        /*002a*/ 	.short	(.L_15 - .L_14)
.L_14:
        /*002c*/ 	.word	0x00000000
        /*0030*/ 	.short	0x0001
        /*0032*/ 	.short	0x0008
        /*0034*/ 	.byte	0x00, 0xf4, 0x21, 0x00


	//----- nvinfo : EIATTR_KPARAM_INFO
	.align		4
.L_15:
        /*0038*/ 	.byte	0x04, 0x17
        /*003a*/ 	.short	(.L_17 - .L_16)
.L_16:
        /*003c*/ 	.word	0x00000000
        /*0040*/ 	.short	0x0000
        /*0042*/ 	.short	0x0000
        /*0044*/ 	.byte	0x00, 0xf4, 0x21, 0x00


	//----- nvinfo : EIATTR_SPARSE_MMA_MASK
	.align		4
.L_17:
        /*0048*/ 	.byte	0x03, 0x50
        /*004a*/ 	.short	0x0000


	//----- nvinfo : EIATTR_MAXREG_COUNT
	.align		4
        /*004c*/ 	.byte	0x03, 0x1b
        /*004e*/ 	.short	0x00ff


	//----- nvinfo : EIATTR_EXIT_INSTR_OFFSETS
	.align		4
        /*0050*/ 	.byte	0x04, 0x1c
        /*0052*/ 	.short	(.L_19 - .L_18)


	//   ....[0]....
.L_18:
        /*0054*/ 	.word	0x000002a0


	//----- nvinfo : EIATTR_REQNTID
	.align		4
.L_19:
        /*0058*/ 	.byte	0x04, 0x10
        /*005a*/ 	.short	(.L_21 - .L_20)
.L_20:
        /*005c*/ 	.word	0x00000080
        /*0060*/ 	.word	0x00000001
        /*0064*/ 	.word	0x00000001


	//----- nvinfo : EIATTR_CBANK_PARAM_SIZE
	.align		4
.L_21:
        /*0068*/ 	.byte	0x03, 0x19
        /*006a*/ 	.short	0x001c


	//----- nvinfo : EIATTR_PARAM_CBANK
	.align		4
        /*006c*/ 	.byte	0x04, 0x0a
        /*006e*/ 	.short	(.L_23 - .L_22)
	.align		4
.L_22:
        /*0070*/ 	.word	index@(.nv.constant0.triton_poi_fused_max_pool2d_with_indices_5)
        /*0074*/ 	.short	0x0210
        /*0076*/ 	.short	0x001c


	//----- nvinfo : EIATTR_SW_WAR
	.align		4
.L_23:
        /*0078*/ 	.byte	0x04, 0x36
        /*007a*/ 	.short	(.L_25 - .L_24)
.L_24:
        /*007c*/ 	.word	0x00000008
.L_25:


//--------------------- .nv.callgraph             --------------------------
	.section	.nv.callgraph,"",@"SHT_CUDA_CALLGRAPH"
	.align	4
	.sectionentsize	8
	.align		4
        /*0000*/ 	.word	0x00000000
	.align		4
        /*0004*/ 	.word	0xffffffff
	.align		4
        /*0008*/ 	.word	0x00000000
	.align		4
        /*000c*/ 	.word	0xfffffffe
	.align		4
        /*0010*/ 	.word	0x00000000
	.align		4
        /*0014*/ 	.word	0xfffffffd
	.align		4
        /*0018*/ 	.word	0x00000000
	.align		4
        /*001c*/ 	.word	0xfffffffc


//--------------------- .text.triton_poi_fused_max_pool2d_with_indices_5 --------------------------
	.section	.text.triton_poi_fused_max_pool2d_with_indices_5,"ax",@progbits
	.align	128
        .global         triton_poi_fused_max_pool2d_with_indices_5
        .type           triton_poi_fused_max_pool2d_with_indices_5,@function
        .size           triton_poi_fused_max_pool2d_with_indices_5,(.L_x_1 - triton_poi_fused_max_pool2d_with_indices_5)
        .other          triton_poi_fused_max_pool2d_with_indices_5,@"STO_CUDA_ENTRY STV_DEFAULT"
triton_poi_fused_max_pool2d_with_indices_5:
.text.triton_poi_fused_max_pool2d_with_indices_5:
[----:B------:R-:W-:Y:S01]  /*0000*/  LDC R1, c[0x0][0x28] ;  /* 0x00000a00ff017b82 */ /* 0x000fe20000000800 */
[----:B------:R-:W1:Y:S07]  /*0010*/  S2R R0, SR_TID.X ;  /* 0x0000000000007919 */ /* 0x000e6e0000002100 */
[----:B------:R-:W2:Y:S01]  /*0020*/  LDC.64 R2, c[0x0][0x210] ;  /* 0x00008400ff027b82 */ /* 0x000ea20000000a00 */
[----:B------:R-:W-:Y:S01]  /*0030*/  ULDC.64 UR4, c[0x0][0x208] ;  /* 0x0000820000047ab9 */ /* 0x000fe20000000a00 */
[----:B------:R-:W-:Y:S01]  /*0040*/  ULDC.64 UR6, c[0x0][0x220] ;  /* 0x0000880000067ab9 */ /* 0x000fe20000000a00 */
[----:B------:R-:W3:Y:S01]  /*0050*/  S2R R11, SR_CTAID.X ;  /* 0x00000000000b7919 */ /* 0x000ee20000002500 */
[----:B-1----:R-:W-:-:S05]  /*0060*/  LOP3.LUT R0, R0, 0x7f, RZ, 0xc0, !PT ;  /* 0x0000007f00007812 */ /* 0x002fca00078ec0ff */
[----:B---3--:R-:W-:-:S05]  /*0070*/  IMAD R11, R11, 0x80, R0 ;  /* 0x000000800b0b7824 */ /* 0x008fca00078e0200 */
[----:B------:R-:W-:-:S04]  /*0080*/  SHF.R.S32.HI R0, RZ, 0x1f, R11 ;  /* 0x0000001fff007819 */ /* 0x000fc8000001140b */
[----:B------:R-:W-:-:S04]  /*0090*/  LEA.HI R0, R0, R11, RZ, 0x4 ;  /* 0x0000000b00007211 */ /* 0x000fc800078f20ff */
[C---:B------:R-:W-:Y:S01]  /*00a0*/  LOP3.LUT R4, R0.reuse, 0x7ffffff0, RZ, 0xc0, !PT ;  /* 0x7ffffff000047812 */ /* 0x040fe200078ec0ff */
[----:B------:R-:W-:-:S04]  /*00b0*/  IMAD.SHL.U32 R0, R0, 0x4, RZ ;  /* 0x0000000400007824 */ /* 0x000fc800078e00ff */
[----:B------:R-:W-:Y:S01]  /*00c0*/  IMAD.IADD R4, R11, 0x1, -R4 ;  /* 0x000000010b047824 */ /* 0x000fe200078e0a04 */
[----:B------:R-:W-:-:S05]  /*00d0*/  LOP3.LUT R5, R0, 0xffffffc0, RZ, 0xc0, !PT ;  /* 0xffffffc000057812 */ /* 0x000fca00078ec0ff */
[----:B------:R-:W-:-:S04]  /*00e0*/  IMAD R9, R4, 0x2, R5 ;  /* 0x0000000204097824 */ /* 0x000fc800078e0205 */
[----:B--2---:R-:W-:-:S04]  /*00f0*/  IMAD.WIDE R4, R9, 0x4, R2 ;  /* 0x0000000409047825 */ /* 0x004fc800078e0202 */
[----:B------:R-:W-:Y:S01]  /*0100*/  VIADD R7, R9, 0x20 ;  /* 0x0000002009077836 */ /* 0x000fe20000000000 */
[----:B------:R-:W2:Y:S04]  /*0110*/  LDG.E.EL R0, desc[UR4][R4.64] ;  /* 0x0000000404007981 */ /* 0x000ea8000c2e1900 */
[----:B------:R-:W2:Y:S01]  /*0120*/  LDG.E.EL R13, desc[UR4][R4.64+0x4] ;  /* 0x00000404040d7981 */ /* 0x000ea2000c2e1900 */
[----:B------:R-:W-:-:S04]  /*0130*/  IMAD.WIDE R6, R7, 0x4, R2 ;  /* 0x0000000407067825 */ /* 0x000fc800078e0202 */
[----:B------:R-:W-:Y:S01]  /*0140*/  VIADD R9, R9, 0x21 ;  /* 0x0000002109097836 */ /* 0x000fe20000000000 */
[----:B------:R-:W3:Y:S03]  /*0150*/  LDG.E.EL R10, desc[UR4][R6.64] ;  /* 0x00000004060a7981 */ /* 0x000ee6000c2e1900 */
[----:B------:R-:W-:Y:S02]  /*0160*/  IMAD.WIDE R2, R9, 0x4, R2 ;  /* 0x0000000409027825 */ /* 0x000fe400078e0202 */
[----:B------:R-:W1:Y:S03]  /*0170*/  LDC.64 R8, c[0x0][0x218] ;  /* 0x00008600ff087b82 */ /* 0x000e660000000a00 */
[----:B------:R1:W4:Y:S02]  /*0180*/  LDG.E.EL R15, desc[UR4][R2.64] ;  /* 0x00000004020f7981 */ /* 0x000324000c2e1900 */
[----:B-1----:R-:W-:Y:S01]  /*0190*/  IMAD.WIDE R2, R11, 0x4, R8 ;  /* 0x000000040b027825 */ /* 0x002fe200078e0208 */
[----:B--2---:R-:W-:-:S02]  /*01a0*/  FSETP.GT.AND P0, PT, R13, R0, PT ;  /* 0x000000000d00720b */ /* 0x004fc40003f04000 */
[----:B------:R-:W-:Y:S02]  /*01b0*/  FSETP.NAN.AND P2, PT, R13, R13, PT ;  /* 0x0000000d0d00720b */ /* 0x000fe40003f48000 */
[----:B---3--:R-:W-:-:S09]  /*01c0*/  FSETP.NAN.AND P1, PT, R10, R10, PT ;  /* 0x0000000a0a00720b */ /* 0x008fd20003f28000 */
[----:B------:R-:W-:Y:S02]  /*01d0*/  @!P0 FSEL R13, R13, R0, P2 ;  /* 0x000000000d0d8208 */ /* 0x000fe40001000000 */
[----:B----4-:R-:W-:Y:S02]  /*01e0*/  FSETP.NAN.AND P3, PT, R15, R15, PT ;  /* 0x0000000f0f00720b */ /* 0x010fe40003f68000 */
[----:B------:R-:W-:Y:S02]  /*01f0*/  FSETP.GEU.AND P2, PT, R13, R10, PT ;  /* 0x0000000a0d00720b */ /* 0x000fe40003f4e000 */
[----:B------:R-:W-:Y:S02]  /*0200*/  SEL R0, RZ, 0x1, !P0 ;  /* 0x00000001ff007807 */ /* 0x000fe40004000000 */
[----:B------:R-:W-:Y:S02]  /*0210*/  @!P1 FSEL R10, R10, R13, !P2 ;  /* 0x0000000d0a0a9208 */ /* 0x000fe40005000000 */
[----:B------:R-:W-:-:S02]  /*0220*/  IADD3 R4, P1, R11, UR6, RZ ;  /* 0x000000060b047c10 */ /* 0x000fc4000ff3e0ff */
[----:B------:R-:W-:Y:S02]  /*0230*/  FSETP.GEU.AND P0, PT, R10, R15, PT ;  /* 0x0000000f0a00720b */ /* 0x000fe40003f0e000 */
[----:B------:R-:W-:Y:S02]  /*0240*/  SEL R0, R0, 0x2, P2 ;  /* 0x0000000200007807 */ /* 0x000fe40001000000 */
[----:B------:R-:W-:Y:S02]  /*0250*/  @!P3 SEL R15, R15, R10, !P0 ;  /* 0x0000000a0f0fb207 */ /* 0x000fe40004000000 */
[----:B------:R-:W-:Y:S02]  /*0260*/  LEA.HI.X.SX32 R5, R11, UR7, 0x1, P1 ;  /* 0x000000070b057c11 */ /* 0x000fe400088f0eff */
[----:B------:R-:W-:Y:S01]  /*0270*/  SEL R7, R0, 0x3, P0 ;  /* 0x0000000300077807 */ /* 0x000fe20000000000 */
[----:B------:R-:W-:Y:S04]  /*0280*/  STG.E desc[UR4][R2.64], R15 ;  /* 0x0000000f02007986 */ /* 0x000fe8000c101904 */
[----:B------:R-:W-:Y:S01]  /*0290*/  STG.E.U8 desc[UR4][R4.64], R7 ;  /* 0x0000000704007986 */ /* 0x000fe2000c101104 */
[----:B------:R-:W-:Y:S05]  /*02a0*/  EXIT ;  /* 0x000000000000794d */ /* 0x000fea0003800000 */
.L_x_0:
[----:B------:R-:W-:-:S00]  /*02b0*/  BRA `(.L_x_0) ;  /* 0xfffffffc00fc7947 */ /* 0x000fc0000383ffff */
[----:B------:R-:W-:-:S00]  /*02c0*/  NOP ;  /* 0x0000000000007918 */ /* 0x000fc00000000000 */
        /* <DEDUP_REMOVED lines=11> */
.L_x_1:


//--------------------- .nv.constant0.triton_poi_fused_max_pool2d_with_indices_5 --------------------------
	.section	.nv.constant0.triton_poi_fused_max_pool2d_with_indices_5,"a",@progbits
	.sectionflags	@""
	.align	4
.nv.constant0.triton_poi_fused_max_pool2d_with_indices_5:
	.zero		556
